	.headerflags	@"EF_CUDA_TEXMODE_UNIFIED EF_CUDA_64BIT_ADDRESS EF_CUDA_ACCELERATORS EF_CUDA_SM90 EF_CUDA_VIRTUAL_SM(EF_CUDA_SM90)"
	.elftype	@"ET_EXEC"


//--------------------- .nv.info                  --------------------------
	.section	.nv.info,"",@"SHT_CUDA_INFO"
	.align	4


	//----- nvinfo : EIATTR_REGCOUNT
	.align		4
        /*0000*/ 	.byte	0x04, 0x2f
        /*0002*/ 	.short	(.L_3 - .L_2)
	.align		4
.L_2:
        /*0004*/ 	.word	index@(triton_poi_fused__native_batch_norm_legit_no_training_relu_28)
        /*0008*/ 	.word	0x00000010


	//----- nvinfo : EIATTR_MIN_STACK_SIZE
	.align		4
.L_3:
        /*000c*/ 	.byte	0x04, 0x12
        /*000e*/ 	.short	(.L_5 - .L_4)
	.align		4
.L_4:
        /*0010*/ 	.word	index@(triton_poi_fused__native_batch_norm_legit_no_training_relu_28)
        /*0014*/ 	.word	0x00000000


	//----- nvinfo : EIATTR_FRAME_SIZE
	.align		4
.L_5:
        /*0018*/ 	.byte	0x04, 0x11
        /*001a*/ 	.short	(.L_7 - .L_6)
	.align		4
.L_6:
        /*001c*/ 	.word	index@(triton_poi_fused__native_batch_norm_legit_no_training_relu_28)
        /*0020*/ 	.word	0x00000000


	//----- nvinfo : EIATTR_MIN_STACK_SIZE
	.align		4
.L_7:
        /*0024*/ 	.byte	0x04, 0x12
        /*0026*/ 	.short	(.L_9 - .L_8)
	.align		4
.L_8:
        /*0028*/ 	.word	index@(triton_poi_fused__native_batch_norm_legit_no_training_relu_28)
        /*002c*/ 	.word	0x00000000
.L_9:


//--------------------- .nv.info.triton_poi_fused__native_batch_norm_legit_no_training_relu_28 --------------------------
	.section	.nv.info.triton_poi_fused__native_batch_norm_legit_no_training_relu_28,"",@"SHT_CUDA_INFO"
	.sectionflags	@""
	.align	4


	//----- nvinfo : EIATTR_CUDA_API_VERSION
	.align		4
        /*0000*/ 	.byte	0x04, 0x37
        /*0002*/ 	.short	(.L_11 - .L_10)
.L_10:
        /*0004*/ 	.word	0x0000007c


	//----- nvinfo : EIATTR_KPARAM_INFO
	.align		4
.L_11:
        /*0008*/ 	.byte	0x04, 0x17
        /*000a*/ 	.short	(.L_13 - .L_12)
.L_12:
        /*000c*/ 	.word	0x00000000
        /*0010*/ 	.short	0x0006
        /*0012*/ 	.short	0x0030
        /*0014*/ 	.byte	0x00, 0xf0, 0x11, 0x00


	//----- nvinfo : EIATTR_KPARAM_INFO
	.align		4
.L_13:
        /*0018*/ 	.byte	0x04, 0x17
        /*001a*/ 	.short	(.L_15 - .L_14)
.L_14:
        /*001c*/ 	.word	0x00000000
        /*0020*/ 	.short	0x0005
        /*0022*/ 	.short	0x0028
        /*0024*/ 	.byte	0x00, 0xf4, 0x21, 0x00


	//----- nvinfo : EIATTR_KPARAM_INFO
	.align		4
.L_15:
        /*0028*/ 	.byte	0x04, 0x17
        /*002a*/ 	.short	(.L_17 - .L_16)
.L_16:
        /*002c*/ 	.word	0x00000000
        /*0030*/ 	.short	0x0004
        /*0032*/ 	.short	0x0020
        /*0034*/ 	.byte	0x00, 0xf4, 0x21, 0x00


	//----- nvinfo : EIATTR_KPARAM_INFO
	.align		4
.L_17:
        /*0038*/ 	.byte	0x04, 0x17
        /*003a*/ 	.short	(.L_19 - .L_18)
.L_18:
        /*003c*/ 	.word	0x00000000
        /*0040*/ 	.short	0x0003
        /*0042*/ 	.short	0x0018
        /*0044*/ 	.byte	0x00, 0xf4, 0x21, 0x00


	//----- nvinfo : EIATTR_KPARAM_INFO
	.align		4
.L_19:
        /*0048*/ 	.byte	0x04, 0x17
        /*004a*/ 	.short	(.L_21 - .L_20)
.L_20:
        /*004c*/ 	.word	0x00000000
        /*0050*/ 	.short	0x0002
        /*0052*/ 	.short	0x0010
        /*0054*/ 	.byte	0x00, 0xf4, 0x21, 0x00


	//----- nvinfo : EIATTR_KPARAM_INFO
	.align		4
.L_21:
        /*0058*/ 	.byte	0x04, 0x17
        /*005a*/ 	.short	(.L_23 - .L_22)
.L_22:
        /*005c*/ 	.word	0x00000000
        /*0060*/ 	.short	0x0001
        /*0062*/ 	.short	0x0008
        /*0064*/ 	.byte	0x00, 0xf4, 0x21, 0x00


	//----- nvinfo : EIATTR_KPARAM_INFO
	.align		4
.L_23:
        /*0068*/ 	.byte	0x04, 0x17
        /*006a*/ 	.short	(.L_25 - .L_24)
.L_24:
        /*006c*/ 	.word	0x00000000
        /*0070*/ 	.short	0x0000
        /*0072*/ 	.short	0x0000
        /*0074*/ 	.byte	0x00, 0xf4, 0x21, 0x00


	//----- nvinfo : EIATTR_SPARSE_MMA_MASK
	.align		4
.L_25:
        /*0078*/ 	.byte	0x03, 0x50
        /*007a*/ 	.short	0x0000


	//----- nvinfo : EIATTR_MAXREG_COUNT
	.align		4
        /*007c*/ 	.byte	0x03, 0x1b
        /*007e*/ 	.short	0x00ff


	//----- nvinfo : EIATTR_EXIT_INSTR_OFFSETS
	.align		4
        /*0080*/ 	.byte	0x04, 0x1c
        /*0082*/ 	.short	(.L_27 - .L_26)


	//   ....[0]....
.L_26:
        /*0084*/ 	.word	0x000002d0


	//----- nvinfo : EIATTR_REQNTID
	.align		4
.L_27:
        /*0088*/ 	.byte	0x04, 0x10
        /*008a*/ 	.short	(.L_29 - .L_28)
.L_28:
        /*008c*/ 	.word	0x00000080
        /*0090*/ 	.word	0x00000001
        /*0094*/ 	.word	0x00000001


	//----- nvinfo : EIATTR_CBANK_PARAM_SIZE
	.align		4
.L_29:
        /*0098*/ 	.byte	0x03, 0x19
        /*009a*/ 	.short	0x0034


	//----- nvinfo : EIATTR_PARAM_CBANK
	.align		4
        /*009c*/ 	.byte	0x04, 0x0a
        /*009e*/ 	.short	(.L_31 - .L_30)
	.align		4
.L_30:
        /*00a0*/ 	.word	index@(.nv.constant0.triton_poi_fused__native_batch_norm_legit_no_training_relu_28)
        /*00a4*/ 	.short	0x0210
        /*00a6*/ 	.short	0x0034


	//----- nvinfo : EIATTR_SW_WAR
	.align		4
.L_31:
        /*00a8*/ 	.byte	0x04, 0x36
        /*00aa*/ 	.short	(.L_33 - .L_32)
.L_32:
        /*00ac*/ 	.word	0x00000008
.L_33:


//--------------------- .nv.callgraph             --------------------------
	.section	.nv.callgraph,"",@"SHT_CUDA_CALLGRAPH"
	.align	4
	.sectionentsize	8
	.align		4
        /*0000*/ 	.word	0x00000000
	.align		4
        /*0004*/ 	.word	0xffffffff
	.align		4
        /*0008*/ 	.word	0x00000000
	.align		4
        /*000c*/ 	.word	0xfffffffe
	.align		4
        /*0010*/ 	.word	0x00000000
	.align		4
        /*0014*/ 	.word	0xfffffffd
	.align		4
        /*0018*/ 	.word	0x00000000
	.align		4
        /*001c*/ 	.word	0xfffffffc


//--------------------- .nv.constant4             --------------------------
	.section	.nv.constant4,"a",@progbits
	.align	8
	.align		8
.nv.constant4:
        /*0000*/ 	.dword	_$_str
	.align		8
        /*0008*/ 	.dword	_$_str_$_2


//--------------------- .text.triton_poi_fused__native_batch_norm_legit_no_training_relu_28 --------------------------
	.section	.text.triton_poi_fused__native_batch_norm_legit_no_training_relu_28,"ax",@progbits
	.align	128
        .global         triton_poi_fused__native_batch_norm_legit_no_training_relu_28
        .type           triton_poi_fused__native_batch_norm_legit_no_training_relu_28,@function
        .size           triton_poi_fused__native_batch_norm_legit_no_training_relu_28,(.L_x_1 - triton_poi_fused__native_batch_norm_legit_no_training_relu_28)
        .other          triton_poi_fused__native_batch_norm_legit_no_training_relu_28,@"STO_CUDA_ENTRY STV_DEFAULT"
triton_poi_fused__native_batch_norm_legit_no_training_relu_28:
.text.triton_poi_fused__native_batch_norm_legit_no_training_relu_28:
[----:B------:R-:W-:Y:S01]  /*0000*/  LDC R1, c[0x0][0x28] ;  /* 0x00000a00ff017b82 */ /* 0x000fe20000000800 */
[----:B------:R-:W1:Y:S07]  /*0010*/  S2R R0, SR_TID.X ;  /* 0x0000000000007919 */ /* 0x000e6e0000002100 */
[----:B------:R-:W2:Y:S01]  /*0020*/  LDC.64 R6, c[0x0][0x220] ;  /* 0x00008800ff067b82 */ /* 0x000ea20000000a00 */
[----:B------:R-:W-:Y:S01]  /*0030*/  ULDC.64 UR4, c[0x0][0x208] ;  /* 0x0000820000047ab9 */ /* 0x000fe20000000a00 */
[----:B------:R-:W3:Y:S06]  /*0040*/  S2R R3, SR_CTAID.X ;  /* 0x0000000000037919 */ /* 0x000eec0000002500 */
[----:B------:R-:W4:Y:S08]  /*0050*/  LDC.64 R4, c[0x0][0x218] ;  /* 0x00008600ff047b82 */ /* 0x000f300000000a00 */
[----:B------:R-:W5:Y:S08]  /*0060*/  LDC.64 R8, c[0x0][0x228] ;  /* 0x00008a00ff087b82 */ /* 0x000f700000000a00 */
[----:B------:R-:W5:Y:S01]  /*0070*/  LDC.64 R10, c[0x0][0x230] ;  /* 0x00008c00ff0a7b82 */ /* 0x000f620000000a00 */
[----:B-1----:R-:W-:-:S02]  /*0080*/  LOP3.LUT R0, R0, 0x7f, RZ, 0xc0, !PT ;  /* 0x0000007f00007812 */ /* 0x002fc400078ec0ff */
[----:B---3--:R-:W-:Y:S02]  /*0090*/  SHF.R.S32.HI R2, RZ, 0x18, R3 ;  /* 0x00000018ff027819 */ /* 0x008fe40000011403 */
[----:B------:R-:W-:Y:S02]  /*00a0*/  LEA R0, R3, R0, 0x7 ;  /* 0x0000000003007211 */ /* 0x000fe400078e38ff */
[----:B------:R-:W-:-:S04]  /*00b0*/  SGXT R3, R2, 0x1 ;  /* 0x000000010203781a */ /* 0x000fc80000000200 */
[----:B------:R-:W-:-:S04]  /*00c0*/  LEA.HI R3, R3, R0, RZ, 0x7 ;  /* 0x0000000003037211 */ /* 0x000fc800078f38ff */
[----:B------:R-:W-:-:S04]  /*00d0*/  LOP3.LUT R3, R3, 0xffffff80, RZ, 0xc0, !PT ;  /* 0xffffff8003037812 */ /* 0x000fc800078ec0ff */
[----:B------:R-:W-:Y:S02]  /*00e0*/  IADD3 R13, R0, -R3, RZ ;  /* 0x80000003000d7210 */ /* 0x000fe40007ffe0ff */
[----:B------:R-:W1:Y:S03]  /*00f0*/  LDC.64 R2, c[0x0][0x210] ;  /* 0x00008400ff027b82 */ /* 0x000e660000000a00 */
[----:B--2---:R-:W-:-:S06]  /*0100*/  IMAD.WIDE R6, R13, 0x4, R6 ;  /* 0x000000040d067825 */ /* 0x004fcc00078e0206 */
[----:B------:R-:W2:Y:S01]  /*0110*/  LDG.E.EL R6, desc[UR4][R6.64] ;  /* 0x0000000406067981 */ /* 0x000ea2000c2e1900 */
[----:B----4-:R-:W-:-:S04]  /*0120*/  IMAD.WIDE R4, R13, 0x4, R4 ;  /* 0x000000040d047825 */ /* 0x010fc800078e0204 */
[C---:B-----5:R-:W-:Y:S02]  /*0130*/  IMAD.WIDE R8, R13.reuse, 0x4, R8 ;  /* 0x000000040d087825 */ /* 0x060fe400078e0208 */
[----:B------:R3:W4:Y:S02]  /*0140*/  LDG.E.EL R5, desc[UR4][R4.64] ;  /* 0x0000000404057981 */ /* 0x000724000c2e1900 */
[----:B0-----:R-:W-:Y:S02]  /*0150*/  IMAD.WIDE R10, R13, 0x4, R10 ;  /* 0x000000040d0a7825 */ /* 0x001fe400078e020a */
[----:B------:R-:W5:Y:S02]  /*0160*/  LDG.E.EL R8, desc[UR4][R8.64] ;  /* 0x0000000408087981 */ /* 0x000f64000c2e1900 */
[C---:B-1----:R-:W-:Y:S02]  /*0170*/  IMAD.WIDE R2, R0.reuse, 0x4, R2 ;  /* 0x0000000400027825 */ /* 0x042fe400078e0202 */
[----:B------:R-:W5:Y:S04]  /*0180*/  LDG.E.EL R11, desc[UR4][R10.64] ;  /* 0x000000040a0b7981 */ /* 0x000f68000c2e1900 */
[----:B------:R0:W4:Y:S01]  /*0190*/  LDG.E R12, desc[UR4][R2.64] ;  /* 0x00000004020c7981 */ /* 0x000122000c1e1900 */
[----:B---3--:R-:W-:Y:S01]  /*01a0*/  HFMA2.MMA R4, -RZ, RZ, 1.625, 0 ;  /* 0x3e800000ff047435 */ /* 0x008fe200000001ff */
[----:B0-----:R-:W0:Y:S02]  /*01b0*/  LDC.64 R2, c[0x0][0x238] ;  /* 0x00008e00ff027b82 */ /* 0x001e240000000a00 */
[----:B0-----:R-:W-:-:S04]  /*01c0*/  IMAD.WIDE R2, R0, 0x4, R2 ;  /* 0x0000000400027825 */ /* 0x001fc800078e0202 */
[----:B--2---:R-:W-:-:S04]  /*01d0*/  FADD R6, R6, 9.9999997473787516356e-06 ;  /* 0x3727c5ac06067421 */ /* 0x004fc80000000000 */
[----:B------:R-:W0:Y:S02]  /*01e0*/  MUFU.SQRT R7, R6 ;  /* 0x0000000600077308 */ /* 0x000e240000002000 */
[C---:B0-----:R-:W-:Y:S02]  /*01f0*/  FSETP.GT.AND P0, PT, R7.reuse, 8.50705917302346158658e+37, PT ;  /* 0x7e8000000700780b */ /* 0x041fe40003f04000 */
[----:B------:R-:W-:-:S11]  /*0200*/  FSETP.GEU.AND P1, PT, R7, 1.175494350822287508e-38, PT ;  /* 0x008000000700780b */ /* 0x000fd60003f2e000 */
[----:B------:R-:W-:-:S04]  /*0210*/  @P0 FMUL R7, R7, 0.25 ;  /* 0x3e80000007070820 */ /* 0x000fc80000400000 */
[----:B------:R-:W-:-:S06]  /*0220*/  @!P1 FMUL R7, R7, 16777216 ;  /* 0x4b80000007079820 */ /* 0x000fcc0000400000 */
[----:B------:R-:W0:Y:S01]  /*0230*/  MUFU.RCP R7, R7 ;  /* 0x0000000700077308 */ /* 0x000e220000001000 */
[----:B------:R-:W-:Y:S01]  /*0240*/  FSEL R4, R4, 1, P0 ;  /* 0x3f80000004047808 */ /* 0x000fe20000000000 */
[----:B----4-:R-:W-:-:S04]  /*0250*/  FADD R5, R12, -R5 ;  /* 0x800000050c057221 */ /* 0x010fc80000000000 */
[----:B------:R-:W-:-:S04]  /*0260*/  @!P1 FMUL R4, R4, 16777216 ;  /* 0x4b80000004049820 */ /* 0x000fc80000400000 */
[----:B0-----:R-:W-:-:S04]  /*0270*/  FMUL R4, R7, R4 ;  /* 0x0000000407047220 */ /* 0x001fc80000400000 */
[----:B------:R-:W-:-:S04]  /*0280*/  FMUL R4, R5, R4 ;  /* 0x0000000405047220 */ /* 0x000fc80000400000 */
[----:B-----5:R-:W-:-:S05]  /*0290*/  FFMA R4, R8, R4, R11 ;  /* 0x0000000408047223 */ /* 0x020fca000000000b */
[----:B------:R-:W-:-:S04]  /*02a0*/  FSETP.GEU.AND P0, PT, R4, RZ, PT ;  /* 0x000000ff0400720b */ /* 0x000fc80003f0e000 */
[----:B------:R-:W-:-:S05]  /*02b0*/  FSEL R5, R4, RZ, P0 ;  /* 0x000000ff04057208 */ /* 0x000fca0000000000 */
[----:B------:R-:W-:Y:S01]  /*02c0*/  STG.E desc[UR4][R2.64], R5 ;  /* 0x0000000502007986 */ /* 0x000fe2000c101904 */
[----:B------:R-:W-:Y:S05]  /*02d0*/  EXIT ;  /* 0x000000000000794d */ /* 0x000fea0003800000 */
.L_x_0:
[----:B------:R-:W-:-:S00]  /*02e0*/  BRA `(.L_x_0) ;  /* 0xfffffffc00fc7947 */ /* 0x000fc0000383ffff */
[----:B------:R-:W-:-:S00]  /*02f0*/  NOP ;  /* 0x0000000000007918 */ /* 0x000fc00000000000 */
        /* <DEDUP_REMOVED lines=8> */
.L_x_1:


//--------------------- .nv.global.init           --------------------------
	.section	.nv.global.init,"aw",@progbits
.nv.global.init:
	.type		_$_str,@object
	.size		_$_str,(_$_str_$_2 - _$_str)
_$_str:
        /*0000*/ 	.byte	0x5f, 0x5f, 0x43, 0x55, 0x44, 0x41, 0x5f, 0x46, 0x54, 0x5a, 0x00
	.type		_$_str_$_2,@object
	.size		_$_str_$_2,(.L_1 - _$_str_$_2)
_$_str_$_2:
        /*000b*/ 	.byte	0x5f, 0x5f, 0x43, 0x55, 0x44, 0x41, 0x5f, 0x50, 0x52, 0x45, 0x43, 0x5f, 0x53, 0x51, 0x52, 0x54
        /*001b*/ 	.byte	0x00
.L_1:


//--------------------- .nv.constant0.triton_poi_fused__native_batch_norm_legit_no_training_relu_28 --------------------------
	.section	.nv.constant0.triton_poi_fused__native_batch_norm_legit_no_training_relu_28,"a",@progbits
	.sectionflags	@""
	.align	4
.nv.constant0.triton_poi_fused__native_batch_norm_legit_no_training_relu_28:
	.zero		580
